	.headerflags	@"EF_CUDA_TEXMODE_UNIFIED EF_CUDA_64BIT_ADDRESS EF_CUDA_ACCELERATORS EF_CUDA_SM90 EF_CUDA_VIRTUAL_SM(EF_CUDA_SM90)"
	.elftype	@"ET_EXEC"


//--------------------- .nv.info                  --------------------------
	.section	.nv.info,"",@"SHT_CUDA_INFO"
	.align	4


	//----- nvinfo : EIATTR_REGCOUNT
	.align		4
        /*0000*/ 	.byte	0x04, 0x2f
        /*0002*/ 	.short	(.L_3 - .L_2)
	.align		4
.L_2:
        /*0004*/ 	.word	index@(triton_poi_fused__native_batch_norm_legit_no_training_convolution_leaky_relu_1)
        /*0008*/ 	.word	0x0000003a


	//----- nvinfo : EIATTR_MIN_STACK_SIZE
	.align		4
.L_3:
        /*000c*/ 	.byte	0x04, 0x12
        /*000e*/ 	.short	(.L_5 - .L_4)
	.align		4
.L_4:
        /*0010*/ 	.word	index@(triton_poi_fused__native_batch_norm_legit_no_training_convolution_leaky_relu_1)
        /*0014*/ 	.word	0x00000000


	//----- nvinfo : EIATTR_FRAME_SIZE
	.align		4
.L_5:
        /*0018*/ 	.byte	0x04, 0x11
        /*001a*/ 	.short	(.L_7 - .L_6)
	.align		4
.L_6:
        /*001c*/ 	.word	index@(triton_poi_fused__native_batch_norm_legit_no_training_convolution_leaky_relu_1)
        /*0020*/ 	.word	0x00000000


	//----- nvinfo : EIATTR_MIN_STACK_SIZE
	.align		4
.L_7:
        /*0024*/ 	.byte	0x04, 0x12
        /*0026*/ 	.short	(.L_9 - .L_8)
	.align		4
.L_8:
        /*0028*/ 	.word	index@(triton_poi_fused__native_batch_norm_legit_no_training_convolution_leaky_relu_1)
        /*002c*/ 	.word	0x00000000
.L_9:


//--------------------- .nv.info.triton_poi_fused__native_batch_norm_legit_no_training_convolution_leaky_relu_1 --------------------------
	.section	.nv.info.triton_poi_fused__native_batch_norm_legit_no_training_convolution_leaky_relu_1,"",@"SHT_CUDA_INFO"
	.sectionflags	@""
	.align	4


	//----- nvinfo : EIATTR_CUDA_API_VERSION
	.align		4
        /*0000*/ 	.byte	0x04, 0x37
        /*0002*/ 	.short	(.L_11 - .L_10)
.L_10:
        /*0004*/ 	.word	0x0000007c


	//----- nvinfo : EIATTR_KPARAM_INFO
	.align		4
.L_11:
        /*0008*/ 	.byte	0x04, 0x17
        /*000a*/ 	.short	(.L_13 - .L_12)
.L_12:
        /*000c*/ 	.word	0x00000000
        /*0010*/ 	.short	0x0008
        /*0012*/ 	.short	0x003c
        /*0014*/ 	.byte	0x00, 0xf0, 0x11, 0x00


	//----- nvinfo : EIATTR_KPARAM_INFO
	.align		4
.L_13:
        /*0018*/ 	.byte	0x04, 0x17
        /*001a*/ 	.short	(.L_15 - .L_14)
.L_14:
        /*001c*/ 	.word	0x00000000
        /*0020*/ 	.short	0x0007
        /*0022*/ 	.short	0x0038
        /*0024*/ 	.byte	0x00, 0xf0, 0x11, 0x00


	//----- nvinfo : EIATTR_KPARAM_INFO
	.align		4
.L_15:
        /*0028*/ 	.byte	0x04, 0x17
        /*002a*/ 	.short	(.L_17 - .L_16)
.L_16:
        /*002c*/ 	.word	0x00000000
        /*0030*/ 	.short	0x0006
        /*0032*/ 	.short	0x0030
        /*0034*/ 	.byte	0x00, 0xf4, 0x21, 0x00


	//----- nvinfo : EIATTR_KPARAM_INFO
	.align		4
.L_17:
        /*0038*/ 	.byte	0x04, 0x17
        /*003a*/ 	.short	(.L_19 - .L_18)
.L_18:
        /*003c*/ 	.word	0x00000000
        /*0040*/ 	.short	0x0005
        /*0042*/ 	.short	0x0028
        /*0044*/ 	.byte	0x00, 0xf4, 0x21, 0x00


	//----- nvinfo : EIATTR_KPARAM_INFO
	.align		4
.L_19:
        /*0048*/ 	.byte	0x04, 0x17
        /*004a*/ 	.short	(.L_21 - .L_20)
.L_20:
        /*004c*/ 	.word	0x00000000
        /*0050*/ 	.short	0x0004
        /*0052*/ 	.short	0x0020
        /*0054*/ 	.byte	0x00, 0xf4, 0x21, 0x00


	//----- nvinfo : EIATTR_KPARAM_INFO
	.align		4
.L_21:
        /*0058*/ 	.byte	0x04, 0x17
        /*005a*/ 	.short	(.L_23 - .L_22)
.L_22:
        /*005c*/ 	.word	0x00000000
        /*0060*/ 	.short	0x0003
        /*0062*/ 	.short	0x0018
        /*0064*/ 	.byte	0x00, 0xf4, 0x21, 0x00


	//----- nvinfo : EIATTR_KPARAM_INFO
	.align		4
.L_23:
        /*0068*/ 	.byte	0x04, 0x17
        /*006a*/ 	.short	(.L_25 - .L_24)
.L_24:
        /*006c*/ 	.word	0x00000000
        /*0070*/ 	.short	0x0002
        /*0072*/ 	.short	0x0010
        /*0074*/ 	.byte	0x00, 0xf4, 0x21, 0x00


	//----- nvinfo : EIATTR_KPARAM_INFO
	.align		4
.L_25:
        /*0078*/ 	.byte	0x04, 0x17
        /*007a*/ 	.short	(.L_27 - .L_26)
.L_26:
        /*007c*/ 	.word	0x00000000
        /*0080*/ 	.short	0x0001
        /*0082*/ 	.short	0x0008
        /*0084*/ 	.byte	0x00, 0xf4, 0x21, 0x00


	//----- nvinfo : EIATTR_KPARAM_INFO
	.align		4
.L_27:
        /*0088*/ 	.byte	0x04, 0x17
        /*008a*/ 	.short	(.L_29 - .L_28)
.L_28:
        /*008c*/ 	.word	0x00000000
        /*0090*/ 	.short	0x0000
        /*0092*/ 	.short	0x0000
        /*0094*/ 	.byte	0x00, 0xf4, 0x21, 0x00


	//----- nvinfo : EIATTR_SPARSE_MMA_MASK
	.align		4
.L_29:
        /*0098*/ 	.byte	0x03, 0x50
        /*009a*/ 	.short	0x0000


	//----- nvinfo : EIATTR_MAXREG_COUNT
	.align		4
        /*009c*/ 	.byte	0x03, 0x1b
        /*009e*/ 	.short	0x00ff


	//----- nvinfo : EIATTR_EXIT_INSTR_OFFSETS
	.align		4
        /*00a0*/ 	.byte	0x04, 0x1c
        /*00a2*/ 	.short	(.L_31 - .L_30)


	//   ....[0]....
.L_30:
        /*00a4*/ 	.word	0x00001280


	//   ....[1]....
        /*00a8*/ 	.word	0x000012d0


	//----- nvinfo : EIATTR_REQNTID
	.align		4
.L_31:
        /*00ac*/ 	.byte	0x04, 0x10
        /*00ae*/ 	.short	(.L_33 - .L_32)
.L_32:
        /*00b0*/ 	.word	0x00000100
        /*00b4*/ 	.word	0x00000001
        /*00b8*/ 	.word	0x00000001


	//----- nvinfo : EIATTR_CBANK_PARAM_SIZE
	.align		4
.L_33:
        /*00bc*/ 	.byte	0x03, 0x19
        /*00be*/ 	.short	0x0040


	//----- nvinfo : EIATTR_PARAM_CBANK
	.align		4
        /*00c0*/ 	.byte	0x04, 0x0a
        /*00c2*/ 	.short	(.L_35 - .L_34)
	.align		4
.L_34:
        /*00c4*/ 	.word	index@(.nv.constant0.triton_poi_fused__native_batch_norm_legit_no_training_convolution_leaky_relu_1)
        /*00c8*/ 	.short	0x0210
        /*00ca*/ 	.short	0x0040


	//----- nvinfo : EIATTR_SW_WAR
	.align		4
.L_35:
        /*00cc*/ 	.byte	0x04, 0x36
        /*00ce*/ 	.short	(.L_37 - .L_36)
.L_36:
        /*00d0*/ 	.word	0x00000008
.L_37:


//--------------------- .nv.callgraph             --------------------------
	.section	.nv.callgraph,"",@"SHT_CUDA_CALLGRAPH"
	.align	4
	.sectionentsize	8
	.align		4
        /*0000*/ 	.word	0x00000000
	.align		4
        /*0004*/ 	.word	0xffffffff
	.align		4
        /*0008*/ 	.word	0x00000000
	.align		4
        /*000c*/ 	.word	0xfffffffe
	.align		4
        /*0010*/ 	.word	0x00000000
	.align		4
        /*0014*/ 	.word	0xfffffffd
	.align		4
        /*0018*/ 	.word	0x00000000
	.align		4
        /*001c*/ 	.word	0xfffffffc


//--------------------- .nv.constant4             --------------------------
	.section	.nv.constant4,"a",@progbits
	.align	8
	.align		8
.nv.constant4:
        /*0000*/ 	.dword	_$_str
	.align		8
        /*0008*/ 	.dword	_$_str_$_2


//--------------------- .text.triton_poi_fused__native_batch_norm_legit_no_training_convolution_leaky_relu_1 --------------------------
	.section	.text.triton_poi_fused__native_batch_norm_legit_no_training_convolution_leaky_relu_1,"ax",@progbits
	.sectionflags	@"SHF_BARRIERS=1"
	.align	128
        .global         triton_poi_fused__native_batch_norm_legit_no_training_convolution_leaky_relu_1
        .type           triton_poi_fused__native_batch_norm_legit_no_training_convolution_leaky_relu_1,@function
        .size           triton_poi_fused__native_batch_norm_legit_no_training_convolution_leaky_relu_1,(.L_x_1 - triton_poi_fused__native_batch_norm_legit_no_training_convolution_leaky_relu_1)
        .other          triton_poi_fused__native_batch_norm_legit_no_training_convolution_leaky_relu_1,@"STO_CUDA_ENTRY STV_DEFAULT"
triton_poi_fused__native_batch_norm_legit_no_training_convolution_leaky_relu_1:
.text.triton_poi_fused__native_batch_norm_legit_no_training_convolution_leaky_relu_1:
[----:B------:R-:W0:Y:S01]  /*0000*/  LDC R1, c[0x0][0x28] ;  /* 0x00000a00ff017b82 */ /* 0x000e220000000800 */
[----:B------:R-:W1:Y:S07]  /*0010*/  S2R R0, SR_CTAID.X ;  /* 0x0000000000007919 */ /* 0x000e6e0000002500 */
[----:B------:R-:W2:Y:S01]  /*0020*/  LDC.64 R2, c[0x0][0x228] ;  /* 0x00008a00ff027b82 */ /* 0x000ea20000000a00 */
[----:B------:R-:W-:Y:S02]  /*0030*/  CS2R R12, SRZ ;  /* 0x00000000000c7805 */ /* 0x000fe4000001ff00 */
[----:B------:R-:W-:Y:S01]  /*0040*/  CS2R R14, SRZ ;  /* 0x00000000000e7805 */ /* 0x000fe2000001ff00 */
[----:B------:R-:W3:Y:S01]  /*0050*/  S2R R16, SR_TID.X ;  /* 0x0000000000107919 */ /* 0x000ee20000002100 */
[----:B------:R-:W-:Y:S01]  /*0060*/  ULDC.64 UR6, c[0x0][0x208] ;  /* 0x0000820000067ab9 */ /* 0x000fe20000000a00 */
[----:B------:R-:W4:Y:S01]  /*0070*/  S2R R18, SR_CTAID.Y ;  /* 0x0000000000127919 */ /* 0x000f220000002600 */
[----:B------:R-:W-:Y:S01]  /*0080*/  HFMA2.MMA R9, -RZ, RZ, 1.625, 0 ;  /* 0x3e800000ff097435 */ /* 0x000fe200000001ff */
[----:B------:R-:W5:Y:S08]  /*0090*/  LDC.64 R6, c[0x0][0x218] ;  /* 0x00008600ff067b82 */ /* 0x000f700000000a00 */
[----:B------:R-:W4:Y:S08]  /*00a0*/  LDC.64 R40, c[0x0][0x210] ;  /* 0x00008400ff287b82 */ /* 0x000f300000000a00 */
[----:B------:R-:W5:Y:S01]  /*00b0*/  LDC.64 R44, c[0x0][0x230] ;  /* 0x00008c00ff2c7b82 */ /* 0x000f620000000a00 */
[----:B-1----:R-:W-:-:S07]  /*00c0*/  SHF.L.U32 R0, R0, 0x6, RZ ;  /* 0x0000000600007819 */ /* 0x002fce00000006ff */
[----:B------:R-:W1:Y:S01]  /*00d0*/  LDC.64 R26, c[0x0][0x220] ;  /* 0x00008800ff1a7b82 */ /* 0x000e620000000a00 */
[----:B---3--:R-:W-:-:S04]  /*00e0*/  SHF.L.U32 R5, R16, 0x2, RZ ;  /* 0x0000000210057819 */ /* 0x008fc800000006ff */
[----:B------:R-:W-:-:S04]  /*00f0*/  LOP3.LUT R8, R0, 0x3c, R5, 0xf8, !PT ;  /* 0x0000003c00087812 */ /* 0x000fc800078ef805 */
[C---:B------:R-:W-:Y:S01]  /*0100*/  ISETP.GE.AND P4, PT, R8.reuse, 0x100, PT ;  /* 0x000001000800780c */ /* 0x040fe20003f86270 */
[----:B--2---:R-:W-:-:S12]  /*0110*/  IMAD.WIDE R2, R8, 0x4, R2 ;  /* 0x0000000408027825 */ /* 0x004fd800078e0202 */
[----:B------:R2:W3:Y:S02]  /*0120*/  @!P4 LDG.E.EL.128 R12, desc[UR6][R2.64] ;  /* 0x00000006020cc981 */ /* 0x0004e4000c2e1d00 */
[----:B--2---:R-:W-:Y:S02]  /*0130*/  SHF.R.U32.HI R3, RZ, 0x4, R16 ;  /* 0x00000004ff037819 */ /* 0x004fe40000011610 */
[----:B----4-:R-:W-:Y:S02]  /*0140*/  SHF.L.U32 R2, R18, 0x6, RZ ;  /* 0x0000000612027819 */ /* 0x010fe400000006ff */
[----:B------:R-:W-:Y:S02]  /*0150*/  CS2R R18, SRZ ;  /* 0x0000000000127805 */ /* 0x000fe4000001ff00 */
[----:B------:R-:W-:Y:S02]  /*0160*/  SGXT.U32 R3, R3, 0x4 ;  /* 0x000000040303781a */ /* 0x000fe40000000000 */
[----:B------:R-:W-:-:S02]  /*0170*/  CS2R R32, SRZ ;  /* 0x0000000000207805 */ /* 0x000fc4000001ff00 */
[----:B------:R-:W-:Y:S02]  /*0180*/  LOP3.LUT R21, R2, 0x30, R3, 0xfe, !PT ;  /* 0x0000003002157812 */ /* 0x000fe400078efe03 */
[----:B------:R-:W-:Y:S01]  /*0190*/  CS2R R34, SRZ ;  /* 0x0000000000227805 */ /* 0x000fe2000001ff00 */
[----:B0----5:R-:W-:Y:S01]  /*01a0*/  IMAD.WIDE R44, R8, 0x4, R44 ;  /* 0x00000004082c7825 */ /* 0x021fe200078e022c */
[----:B------:R-:W-:-:S03]  /*01b0*/  CS2R R28, SRZ ;  /* 0x00000000001c7805 */ /* 0x000fc6000001ff00 */
[----:B-1----:R-:W-:Y:S01]  /*01c0*/  IMAD.WIDE R26, R8, 0x4, R26 ;  /* 0x00000004081a7825 */ /* 0x002fe200078e021a */
[----:B------:R-:W-:Y:S01]  /*01d0*/  CS2R R30, SRZ ;  /* 0x00000000001e7805 */ /* 0x000fe2000001ff00 */
[----:B------:R-:W2:Y:S01]  /*01e0*/  @!P4 LDG.E.EL.128 R32, desc[UR6][R44.64] ;  /* 0x000000062c20c981 */ /* 0x000ea2000c2e1d00 */
[----:B------:R-:W-:Y:S02]  /*01f0*/  CS2R R36, SRZ ;  /* 0x0000000000247805 */ /* 0x000fe4000001ff00 */
[----:B------:R-:W-:Y:S02]  /*0200*/  CS2R R38, SRZ ;  /* 0x0000000000267805 */ /* 0x000fe4000001ff00 */
[----:B------:R-:W-:Y:S02]  /*0210*/  CS2R R22, SRZ ;  /* 0x0000000000167805 */ /* 0x000fe4000001ff00 */
[----:B------:R-:W-:Y:S01]  /*0220*/  CS2R R24, SRZ ;  /* 0x0000000000187805 */ /* 0x000fe2000001ff00 */
[----:B---3--:R-:W-:Y:S01]  /*0230*/  FADD R10, R13, 9.9999997473787516356e-06 ;  /* 0x3727c5ac0d0a7421 */ /* 0x008fe20000000000 */
[----:B------:R-:W-:Y:S01]  /*0240*/  FADD R12, R12, 9.9999997473787516356e-06 ;  /* 0x3727c5ac0c0c7421 */ /* 0x000fe20000000000 */
[----:B------:R-:W-:Y:S01]  /*0250*/  FADD R14, R14, 9.9999997473787516356e-06 ;  /* 0x3727c5ac0e0e7421 */ /* 0x000fe20000000000 */
[----:B------:R-:W-:Y:S01]  /*0260*/  FADD R20, R15, 9.9999997473787516356e-06 ;  /* 0x3727c5ac0f147421 */ /* 0x000fe20000000000 */
[----:B------:R-:W-:Y:S01]  /*0270*/  LOP3.LUT R13, R2, 0x10, R3, 0xfe, !PT ;  /* 0x00000010020d7812 */ /* 0x000fe200078efe03 */
[----:B------:R0:W1:Y:S01]  /*0280*/  MUFU.SQRT R11, R12 ;  /* 0x0000000c000b7308 */ /* 0x0000620000002000 */
[----:B------:R-:W-:-:S02]  /*0290*/  LOP3.LUT R15, R2, 0x20, R3, 0xfe, !PT ;  /* 0x00000020020f7812 */ /* 0x000fc400078efe03 */
[C---:B------:R-:W-:Y:S02]  /*02a0*/  ISETP.LT.AND P2, PT, R13.reuse, 0x40, !P4 ;  /* 0x000000400d00780c */ /* 0x040fe40006741270 */
[----:B------:R-:W-:-:S03]  /*02b0*/  LEA R47, R13, R8, 0x8 ;  /* 0x000000080d2f7211 */ /* 0x000fc600078e40ff */
[----:B------:R-:W3:Y:S01]  /*02c0*/  MUFU.SQRT R10, R10 ;  /* 0x0000000a000a7308 */ /* 0x000ee20000002000 */
[----:B0-----:R-:W-:-:S04]  /*02d0*/  IMAD.WIDE R12, R8, 0x4, R6 ;  /* 0x00000004080c7825 */ /* 0x001fc800078e0206 */
[----:B------:R-:W-:Y:S01]  /*02e0*/  IMAD.WIDE R46, R47, 0x4, R40 ;  /* 0x000000042f2e7825 */ /* 0x000fe200078e0228 */
[C---:B-1----:R-:W-:Y:S02]  /*02f0*/  FSETP.GT.AND P0, PT, R11.reuse, 8.50705917302346158658e+37, PT ;  /* 0x7e8000000b00780b */ /* 0x042fe40003f04000 */
[----:B------:R-:W0:Y:S01]  /*0300*/  MUFU.SQRT R43, R14 ;  /* 0x0000000e002b7308 */ /* 0x000e220000002000 */
[----:B------:R-:W-:Y:S01]  /*0310*/  FSETP.GEU.AND P1, PT, R11, 1.175494350822287508e-38, PT ;  /* 0x008000000b00780b */ /* 0x000fe20003f2e000 */
[----:B------:R-:W4:Y:S01]  /*0320*/  @P2 LDG.E.EL.128 R36, desc[UR6][R46.64] ;  /* 0x000000062e242981 */ /* 0x000f22000c2e1d00 */
[C---:B------:R-:W-:Y:S02]  /*0330*/  FSEL R17, R9.reuse, 1, P0 ;  /* 0x3f80000009117808 */ /* 0x040fe40000000000 */
[C---:B---3--:R-:W-:Y:S02]  /*0340*/  FSETP.GT.AND P5, PT, R10.reuse, 8.50705917302346158658e+37, PT ;  /* 0x7e8000000a00780b */ /* 0x048fe40003fa4000 */
[----:B------:R-:W-:Y:S01]  /*0350*/  FSETP.GEU.AND P6, PT, R10, 1.175494350822287508e-38, PT ;  /* 0x008000000a00780b */ /* 0x000fe20003fce000 */
[----:B------:R-:W1:Y:S01]  /*0360*/  MUFU.SQRT R52, R20 ;  /* 0x0000001400347308 */ /* 0x000e620000002000 */
[----:B------:R-:W-:-:S02]  /*0370*/  FSEL R42, R9, 1, P5 ;  /* 0x3f800000092a7808 */ /* 0x000fc40002800000 */
[----:B------:R-:W-:Y:S01]  /*0380*/  @P0 FMUL R11, R11, 0.25 ;  /* 0x3e8000000b0b0820 */ /* 0x000fe20000400000 */
[----:B------:R-:W-:Y:S02]  /*0390*/  ISETP.LT.AND P0, PT, R21, 0x40, !P4 ;  /* 0x000000401500780c */ /* 0x000fe40006701270 */
[----:B------:R-:W-:Y:S01]  /*03a0*/  @!P1 FMUL R17, R17, 16777216 ;  /* 0x4b80000011119820 */ /* 0x000fe20000400000 */
[-C--:B------:R-:W-:Y:S01]  /*03b0*/  LEA R21, R21, R8.reuse, 0x8 ;  /* 0x0000000815157211 */ /* 0x080fe200078e40ff */
[----:B------:R-:W-:Y:S01]  /*03c0*/  @!P1 FMUL R11, R11, 16777216 ;  /* 0x4b8000000b0b9820 */ /* 0x000fe20000400000 */
[C---:B------:R-:W-:Y:S02]  /*03d0*/  ISETP.LT.AND P1, PT, R15.reuse, 0x40, !P4 ;  /* 0x000000400f00780c */ /* 0x040fe40006721270 */
[----:B------:R-:W-:Y:S01]  /*03e0*/  LEA R15, R15, R8, 0x8 ;  /* 0x000000080f0f7211 */ /* 0x000fe200078e40ff */
[----:B------:R-:W-:Y:S01]  /*03f0*/  @P5 FMUL R10, R10, 0.25 ;  /* 0x3e8000000a0a5820 */ /* 0x000fe20000400000 */
[C---:B0-----:R-:W-:Y:S01]  /*0400*/  FSETP.GT.AND P5, PT, R43.reuse, 8.50705917302346158658e+37, PT ;  /* 0x7e8000002b00780b */ /* 0x041fe20003fa4000 */
[----:B------:R-:W-:Y:S01]  /*0410*/  @!P6 FMUL R42, R42, 16777216 ;  /* 0x4b8000002a2ae820 */ /* 0x000fe20000400000 */
[----:B------:R0:W3:Y:S01]  /*0420*/  MUFU.RCP R4, R11 ;  /* 0x0000000b00047308 */ /* 0x0000e20000001000 */
[----:B------:R-:W-:Y:S01]  /*0430*/  @!P6 FMUL R10, R10, 16777216 ;  /* 0x4b8000000a0ae820 */ /* 0x000fe20000400000 */
[----:B------:R-:W-:Y:S01]  /*0440*/  FSETP.GEU.AND P6, PT, R43, 1.175494350822287508e-38, PT ;  /* 0x008000002b00780b */ /* 0x000fe20003fce000 */
[----:B------:R-:W-:Y:S01]  /*0450*/  IMAD.WIDE R6, R15, 0x4, R40 ;  /* 0x000000040f067825 */ /* 0x000fe200078e0228 */
[----:B------:R-:W-:-:S02]  /*0460*/  FSEL R50, R9, 1, P5 ;  /* 0x3f80000009327808 */ /* 0x000fc40002800000 */
[----:B0-----:R-:W-:-:S05]  /*0470*/  LOP3.LUT R11, R2, R3, RZ, 0xfc, !PT ;  /* 0x00000003020b7212 */ /* 0x001fca00078efcff */
[----:B------:R-:W-:Y:S01]  /*0480*/  @P5 FMUL R43, R43, 0.25 ;  /* 0x3e8000002b2b5820 */ /* 0x000fe20000400000 */
[----:B-1----:R-:W-:Y:S01]  /*0490*/  FSETP.GT.AND P5, PT, R52, 8.50705917302346158658e+37, PT ;  /* 0x7e8000003400780b */ /* 0x002fe20003fa4000 */
[----:B---3--:R-:W-:Y:S02]  /*04a0*/  FMUL R4, R4, R17 ;  /* 0x0000001104047220 */ /* 0x008fe40000400000 */
[----:B------:R-:W-:Y:S01]  /*04b0*/  @!P6 FMUL R43, R43, 16777216 ;  /* 0x4b8000002b2be820 */ /* 0x000fe20000400000 */
[----:B------:R-:W-:Y:S01]  /*04c0*/  @!P6 FMUL R50, R50, 16777216 ;  /* 0x4b8000003232e820 */ /* 0x000fe20000400000 */
[C---:B------:R-:W-:Y:S02]  /*04d0*/  FSETP.GEU.AND P6, PT, R52.reuse, 1.175494350822287508e-38, PT ;  /* 0x008000003400780b */ /* 0x040fe40003fce000 */
[----:B------:R-:W-:Y:S02]  /*04e0*/  CS2R R16, SRZ ;  /* 0x0000000000107805 */ /* 0x000fe4000001ff00 */
[C---:B------:R-:W-:Y:S01]  /*04f0*/  ISETP.LT.AND P3, PT, R11.reuse, 0x40, !P4 ;  /* 0x000000400b00780c */ /* 0x040fe20006761270 */
[----:B------:R-:W-:Y:S01]  /*0500*/  IMAD R49, R11, 0x100, R8 ;  /* 0x000001000b317824 */ /* 0x000fe200078e0208 */
[----:B------:R0:W1:Y:S01]  /*0510*/  MUFU.RCP R51, R10 ;  /* 0x0000000a00337308 */ /* 0x0000620000001000 */
[----:B------:R-:W-:Y:S01]  /*0520*/  CS2R R14, SRZ ;  /* 0x00000000000e7805 */ /* 0x000fe2000001ff00 */
[----:B------:R-:W-:Y:S01]  /*0530*/  @P5 FMUL R52, R52, 0.25 ;  /* 0x3e80000034345820 */ /* 0x000fe20000400000 */
[----:B------:R3:W4:Y:S01]  /*0540*/  @!P4 LDG.E.EL.128 R16, desc[UR6][R12.64] ;  /* 0x000000060c10c981 */ /* 0x000722000c2e1d00 */
[--C-:B------:R-:W-:Y:S01]  /*0550*/  IMAD.WIDE R48, R49, 0x4, R40.reuse ;  /* 0x0000000431307825 */ /* 0x100fe200078e0228 */
[----:B0-----:R-:W0:Y:S03]  /*0560*/  LDC.64 R10, c[0x0][0x238] ;  /* 0x00008e00ff0a7b82 */ /* 0x001e260000000a00 */
[----:B------:R-:W-:Y:S01]  /*0570*/  @!P6 FMUL R52, R52, 16777216 ;  /* 0x4b8000003434e820 */ /* 0x000fe20000400000 */
[----:B------:R-:W5:Y:S01]  /*0580*/  MUFU.RCP R43, R43 ;  /* 0x0000002b002b7308 */ /* 0x000f620000001000 */
[----:B------:R-:W-:Y:S01]  /*0590*/  IMAD.WIDE R40, R21, 0x4, R40 ;  /* 0x0000000415287825 */ /* 0x000fe200078e0228 */
[----:B---3--:R-:W-:-:S02]  /*05a0*/  CS2R R12, SRZ ;  /* 0x00000000000c7805 */ /* 0x008fc4000001ff00 */
[----:B------:R-:W-:Y:S01]  /*05b0*/  CS2R R20, SRZ ;  /* 0x0000000000147805 */ /* 0x000fe2000001ff00 */
[----:B------:R-:W3:Y:S03]  /*05c0*/  @P3 LDG.E.EL.128 R28, desc[UR6][R48.64] ;  /* 0x00000006301c3981 */ /* 0x000ee6000c2e1d00 */
[----:B------:R-:W1:Y:S01]  /*05d0*/  MUFU.RCP R44, R52 ;  /* 0x00000034002c7308 */ /* 0x000e620000001000 */
[----:B------:R2:W3:Y:S01]  /*05e0*/  @!P4 LDG.E.EL.128 R12, desc[UR6][R26.64] ;  /* 0x000000061a0cc981 */ /* 0x0004e2000c2e1d00 */
[----:B------:R-:W-:-:S03]  /*05f0*/  FSEL R9, R9, 1, P5 ;  /* 0x3f80000009097808 */ /* 0x000fc60002800000 */
[----:B------:R-:W3:Y:S01]  /*0600*/  @P1 LDG.E.EL.128 R20, desc[UR6][R6.64] ;  /* 0x0000000606141981 */ /* 0x000ee2000c2e1d00 */
[----:B--2---:R-:W-:Y:S01]  /*0610*/  CS2R R26, SRZ ;  /* 0x00000000001a7805 */ /* 0x004fe2000001ff00 */
[----:B------:R-:W-:-:S05]  /*0620*/  @!P6 FMUL R9, R9, 16777216 ;  /* 0x4b8000000909e820 */ /* 0x000fca0000400000 */
[----:B------:R-:W2:Y:S01]  /*0630*/  @P0 LDG.E.EL.128 R24, desc[UR6][R40.64] ;  /* 0x0000000628180981 */ /* 0x000ea2000c2e1d00 */
[----:B-1----:R-:W-:Y:S01]  /*0640*/  FMUL R42, R51, R42 ;  /* 0x0000002a332a7220 */ /* 0x002fe20000400000 */
[----:B-----5:R-:W-:Y:S01]  /*0650*/  FMUL R43, R43, R50 ;  /* 0x000000322b2b7220 */ /* 0x020fe20000400000 */
[----:B------:R-:W-:Y:S01]  /*0660*/  FMUL R44, R44, R9 ;  /* 0x000000092c2c7220 */ /* 0x000fe20000400000 */
[----:B0-----:R-:W-:Y:S01]  /*0670*/  IMAD.WIDE R50, R8, 0x4, R10 ;  /* 0x0000000408327825 */ /* 0x001fe200078e020a */
[----:B------:R-:W-:Y:S02]  /*0680*/  CS2R R8, SRZ ;  /* 0x0000000000087805 */ /* 0x000fe4000001ff00 */
[----:B------:R-:W-:-:S06]  /*0690*/  CS2R R10, SRZ ;  /* 0x00000000000a7805 */ /* 0x000fcc000001ff00 */
[----:B------:R0:W5:Y:S01]  /*06a0*/  @!P4 LDG.E.EL.128 R8, desc[UR6][R50.64] ;  /* 0x000000063208c981 */ /* 0x000162000c2e1d00 */
[----:B------:R-:W0:Y:S01]  /*06b0*/  S2R R45, SR_TID.X ;  /* 0x00000000002d7919 */ /* 0x000e220000002100 */
[----:B------:R-:W1:Y:S01]  /*06c0*/  S2UR UR5, SR_CgaCtaId ;  /* 0x00000000000579c3 */ /* 0x000e620000008800 */
[----:B------:R-:W-:Y:S02]  /*06d0*/  UMOV UR4, 0x400 ;  /* 0x0000040000047882 */ /* 0x000fe40000000000 */
[----:B-1----:R-:W-:Y:S01]  /*06e0*/  UPRMT UR4, UR5, 0x654, UR4 ;  /* 0x0000065405047896 */ /* 0x002fe20008000004 */
[----:B0-----:R-:W-:Y:S01]  /*06f0*/  IMAD.SHL.U32 R50, R45, 0x100, RZ ;  /* 0x000001002d327824 */ /* 0x001fe200078e00ff */
[----:B------:R-:W-:-:S04]  /*0700*/  SHF.R.U32.HI R51, RZ, 0x4, R45 ;  /* 0x00000004ff337819 */ /* 0x000fc8000001162d */
[----:B------:R-:W-:Y:S02]  /*0710*/  LOP3.LUT R50, R50, 0xf00, RZ, 0xc0, !PT ;  /* 0x00000f0032327812 */ /* 0x000fe400078ec0ff */
[----:B------:R-:W-:Y:S02]  /*0720*/  SGXT.U32 R51, R51, 0x4 ;  /* 0x000000043333781a */ /* 0x000fe40000000000 */
[C---:B------:R-:W-:Y:S02]  /*0730*/  LOP3.LUT R52, R50.reuse, 0xc0, RZ, 0xfc, !PT ;  /* 0x000000c032347812 */ /* 0x040fe400078efcff */
[----:B------:R-:W-:Y:S02]  /*0740*/  LOP3.LUT R51, R50, R51, RZ, 0xfc, !PT ;  /* 0x0000003332337212 */ /* 0x000fe400078efcff */
[----:B------:R-:W-:Y:S02]  /*0750*/  LEA.HI R52, R52, UR4, RZ, 0x1e ;  /* 0x0000000434347c11 */ /* 0x000fe4000f8ff0ff */
[----:B------:R-:W-:-:S04]  /*0760*/  LOP3.LUT R2, R2, 0x3c, R5, 0xf8, !PT ;  /* 0x0000003c02027812 */ /* 0x000fc800078ef805 */
[----:B------:R-:W-:-:S04]  /*0770*/  SHF.R.S32.HI R5, RZ, 0x1f, R2 ;  /* 0x0000001fff057819 */ /* 0x000fc80000011402 */
[----:B------:R-:W-:Y:S01]  /*0780*/  LEA.HI R5, R5, R2, RZ, 0x4 ;  /* 0x0000000205057211 */ /* 0x000fe200078f20ff */
[----:B------:R-:W-:Y:S01]  /*0790*/  BAR.SYNC.DEFER_BLOCKING 0x0 ;  /* 0x0000000000007b1d */ /* 0x000fe20000010000 */
[----:B----4-:R-:W-:Y:S01]  /*07a0*/  FADD R39, R19, R39 ;  /* 0x0000002713277221 */ /* 0x010fe20000000000 */
[----:B------:R-:W-:Y:S01]  /*07b0*/  FADD R38, R18, R38 ;  /* 0x0000002612267221 */ /* 0x000fe20000000000 */
[----:B------:R-:W-:Y:S01]  /*07c0*/  FADD R37, R17, R37 ;  /* 0x0000002511257221 */ /* 0x000fe20000000000 */
[C---:B------:R-:W-:Y:S01]  /*07d0*/  FADD R36, R16.reuse, R36 ;  /* 0x0000002410247221 */ /* 0x040fe20000000000 */
[----:B---3--:R-:W-:Y:S01]  /*07e0*/  FADD R28, R16, R28 ;  /* 0x0000001c101c7221 */ /* 0x008fe20000000000 */
[----:B------:R-:W-:Y:S01]  /*07f0*/  FADD R31, R19, R31 ;  /* 0x0000001f131f7221 */ /* 0x000fe20000000000 */
[----:B------:R-:W-:Y:S01]  /*0800*/  FADD R30, R18, R30 ;  /* 0x0000001e121e7221 */ /* 0x000fe20000000000 */
[C---:B------:R-:W-:Y:S01]  /*0810*/  FADD R29, R17.reuse, R29 ;  /* 0x0000001d111d7221 */ /* 0x040fe20000000000 */
[----:B------:R-:W-:-:S04]  /*0820*/  FADD R21, R17, R21 ;  /* 0x0000001511157221 */ /* 0x000fc80000000000 */
[----:B------:R0:W-:Y:S01]  /*0830*/  @P3 STG.E.128 desc[UR6][R48.64], R28 ;  /* 0x0000001c30003986 */ /* 0x0001e2000c101d06 */
[----:B------:R-:W-:-:S03]  /*0840*/  FADD R23, R19, R23 ;  /* 0x0000001713177221 */ /* 0x000fc60000000000 */
[----:B------:R1:W-:Y:S01]  /*0850*/  @P2 STG.E.128 desc[UR6][R46.64], R36 ;  /* 0x000000242e002986 */ /* 0x0003e2000c101d06 */
[----:B--2---:R-:W-:Y:S01]  /*0860*/  FADD R25, R17, R25 ;  /* 0x0000001911197221 */ /* 0x004fe20000000000 */
[--C-:B------:R-:W-:Y:S01]  /*0870*/  FADD R17, R28, -R12.reuse ;  /* 0x8000000c1c117221 */ /* 0x100fe20000000000 */
[----:B------:R-:W-:Y:S01]  /*0880*/  FADD R27, R19, R27 ;  /* 0x0000001b131b7221 */ /* 0x000fe20000000000 */
[----:B------:R-:W-:Y:S02]  /*0890*/  FADD R19, R36, -R12 ;  /* 0x8000000c24137221 */ /* 0x000fe40000000000 */
[----:B------:R-:W-:Y:S01]  /*08a0*/  FMUL R55, R4, R17 ;  /* 0x0000001104377220 */ /* 0x000fe20000400000 */
[C---:B0-----:R-:W-:Y:S01]  /*08b0*/  LOP3.LUT R49, R50.reuse, 0x80, RZ, 0xfc, !PT ;  /* 0x0000008032317812 */ /* 0x041fe200078efcff */
[--C-:B------:R-:W-:Y:S01]  /*08c0*/  FADD R29, R29, -R13.reuse ;  /* 0x8000000d1d1d7221 */ /* 0x100fe20000000000 */
[----:B------:R-:W-:Y:S01]  /*08d0*/  LOP3.LUT R48, R50, 0x40, RZ, 0xfc, !PT ;  /* 0x0000004032307812 */ /* 0x000fe200078efcff */
[--C-:B------:R-:W-:Y:S01]  /*08e0*/  FADD R17, R25, -R13.reuse ;  /* 0x8000000d19117221 */ /* 0x100fe20000000000 */
[--C-:B-1----:R-:W-:Y:S01]  /*08f0*/  FADD R37, R37, -R13.reuse ;  /* 0x8000000d25257221 */ /* 0x102fe20000000000 */
[----:B------:R-:W-:Y:S01]  /*0900*/  FADD R13, R21, -R13 ;  /* 0x8000000d150d7221 */ /* 0x000fe20000000000 */
[----:B------:R-:W-:Y:S01]  /*0910*/  LEA.HI R46, R49, UR4, RZ, 0x1e ;  /* 0x00000004312e7c11 */ /* 0x000fe2000f8ff0ff */
[----:B------:R-:W-:Y:S01]  /*0920*/  FADD R22, R18, R22 ;  /* 0x0000001612167221 */ /* 0x000fe20000000000 */
[----:B------:R-:W-:Y:S01]  /*0930*/  LEA.HI R50, R50, UR4, RZ, 0x1e ;  /* 0x0000000432327c11 */ /* 0x000fe2000f8ff0ff */
[----:B------:R-:W-:Y:S01]  /*0940*/  FADD R26, R18, R26 ;  /* 0x0000001a121a7221 */ /* 0x000fe20000000000 */
[----:B------:R-:W-:Y:S01]  /*0950*/  LEA.HI R48, R48, UR4, RZ, 0x1e ;  /* 0x0000000430307c11 */ /* 0x000fe2000f8ff0ff */
[C---:B------:R-:W-:Y:S01]  /*0960*/  FADD R20, R16.reuse, R20 ;  /* 0x0000001410147221 */ /* 0x040fe20000000000 */
[----:B------:R-:W-:Y:S01]  /*0970*/  FADD R24, R16, R24 ;  /* 0x0000001810187221 */ /* 0x000fe20000000000 */
[----:B------:R-:W-:Y:S01]  /*0980*/  FMUL R19, R4, R19 ;  /* 0x0000001304137220 */ /* 0x000fe20000400000 */
[C---:B------:R-:W-:Y:S01]  /*0990*/  FMUL R36, R42.reuse, R37 ;  /* 0x000000252a247220 */ /* 0x040fe20000400000 */
[C---:B------:R-:W-:Y:S01]  /*09a0*/  FMUL R18, R42.reuse, R17 ;  /* 0x000000112a127220 */ /* 0x040fe20000400000 */
[C---:B------:R-:W-:Y:S01]  /*09b0*/  FMUL R28, R42.reuse, R13 ;  /* 0x0000000d2a1c7220 */ /* 0x040fe20000400000 */
[C---:B------:R-:W-:Y:S01]  /*09c0*/  LEA R47, R51.reuse, R46, 0x2 ;  /* 0x0000002e332f7211 */ /* 0x040fe200078e10ff */
[----:B------:R-:W-:Y:S01]  /*09d0*/  FMUL R42, R42, R29 ;  /* 0x0000001d2a2a7220 */ /* 0x000fe20000400000 */
[C---:B------:R-:W-:Y:S01]  /*09e0*/  LEA R49, R51.reuse, R50, 0x2 ;  /* 0x0000003233317211 */ /* 0x040fe200078e10ff */
[C---:B------:R-:W-:Y:S01]  /*09f0*/  IMAD R46, R51.reuse, 0x4, R52 ;  /* 0x00000004332e7824 */ /* 0x040fe200078e0234 */
[----:B------:R-:W-:Y:S01]  /*0a00*/  LEA R48, R51, R48, 0x2 ;  /* 0x0000003033307211 */ /* 0x000fe200078e10ff */
[--C-:B------:R-:W-:Y:S01]  /*0a10*/  FADD R53, R24, -R12.reuse ;  /* 0x8000000c18357221 */ /* 0x100fe20000000000 */
[----:B------:R-:W-:Y:S01]  /*0a20*/  FADD R51, R20, -R12 ;  /* 0x8000000c14337221 */ /* 0x000fe20000000000 */
[----:B-----5:R-:W-:Y:S01]  /*0a30*/  FFMA R12, R19, R32, R8 ;  /* 0x00000020130c7223 */ /* 0x020fe20000000008 */
[----:B------:R-:W-:Y:S01]  /*0a40*/  FFMA R19, R42, R33, R9 ;  /* 0x000000212a137223 */ /* 0x000fe20000000009 */
[----:B------:R0:W-:Y:S01]  /*0a50*/  @P1 STG.E.128 desc[UR6][R6.64], R20 ;  /* 0x0000001406001986 */ /* 0x0001e2000c101d06 */
[----:B------:R-:W-:Y:S01]  /*0a60*/  FMUL R51, R4, R51 ;  /* 0x0000003304337220 */ /* 0x000fe20000400000 */
[----:B------:R-:W-:-:S02]  /*0a70*/  FADD R38, R38, -R14 ;  /* 0x8000000e26267221 */ /* 0x000fc40000000000 */
[----:B------:R-:W-:Y:S01]  /*0a80*/  FSETP.GT.AND P1, PT, R19, RZ, PT ;  /* 0x000000ff1300720b */ /* 0x000fe20003f24000 */
[----:B------:R-:W-:Y:S01]  /*0a90*/  FMUL R53, R4, R53 ;  /* 0x0000003504357220 */ /* 0x000fe20000400000 */
[--C-:B------:R-:W-:Y:S01]  /*0aa0*/  FFMA R16, R51, R32, R8.reuse ;  /* 0x0000002033107223 */ /* 0x100fe20000000008 */
[-CC-:B------:R-:W-:Y:S01]  /*0ab0*/  FFMA R13, R36, R33.reuse, R9.reuse ;  /* 0x00000021240d7223 */ /* 0x180fe20000000009 */
[-CC-:B------:R-:W-:Y:S01]  /*0ac0*/  FFMA R17, R28, R33.reuse, R9.reuse ;  /* 0x000000211c117223 */ /* 0x180fe20000000009 */
[----:B------:R-:W-:Y:S01]  /*0ad0*/  FMUL R51, R43, R38 ;  /* 0x000000262b337220 */ /* 0x000fe20000400000 */
[----:B------:R-:W-:Y:S01]  /*0ae0*/  FFMA R9, R18, R33, R9 ;  /* 0x0000002112097223 */ /* 0x000fe20000000009 */
[-C--:B------:R-:W-:Y:S01]  /*0af0*/  FFMA R4, R55, R32.reuse, R8 ;  /* 0x0000002037047223 */ /* 0x080fe20000000008 */
[--C-:B------:R-:W-:Y:S01]  /*0b00*/  FADD R30, R30, -R14.reuse ;  /* 0x8000000e1e1e7221 */ /* 0x100fe20000000000 */
[----:B------:R-:W-:Y:S01]  /*0b10*/  FADD R18, R22, -R14 ;  /* 0x8000000e16127221 */ /* 0x000fe20000000000 */
[----:B------:R-:W-:Y:S01]  /*0b20*/  FFMA R8, R53, R32, R8 ;  /* 0x0000002035087223 */ /* 0x000fe20000000008 */
[----:B------:R-:W-:Y:S01]  /*0b30*/  FADD R14, R26, -R14 ;  /* 0x8000000e1a0e7221 */ /* 0x000fe20000000000 */
[--C-:B------:R-:W-:Y:S01]  /*0b40*/  FADD R39, R39, -R15.reuse ;  /* 0x8000000f27277221 */ /* 0x100fe20000000000 */
[--C-:B------:R-:W-:Y:S01]  /*0b50*/  FADD R31, R31, -R15.reuse ;  /* 0x8000000f1f1f7221 */ /* 0x100fe20000000000 */
[--C-:B------:R-:W-:Y:S01]  /*0b60*/  FADD R29, R23, -R15.reuse ;  /* 0x8000000f171d7221 */ /* 0x100fe20000000000 */
[--C-:B------:R-:W-:Y:S01]  /*0b70*/  FFMA R32, R51, R34, R10.reuse ;  /* 0x0000002233207223 */ /* 0x100fe2000000000a */
[----:B------:R-:W-:Y:S01]  /*0b80*/  FADD R15, R27, -R15 ;  /* 0x8000000f1b0f7221 */ /* 0x000fe20000000000 */
[C---:B------:R-:W-:Y:S01]  /*0b90*/  FMUL R33, R43.reuse, R14 ;  /* 0x0000000e2b217220 */ /* 0x040fe20000400000 */
[C---:B------:R-:W-:Y:S01]  /*0ba0*/  FMUL R37, R43.reuse, R18 ;  /* 0x000000122b257220 */ /* 0x040fe20000400000 */
[----:B------:R-:W-:Y:S01]  /*0bb0*/  FMUL R43, R43, R30 ;  /* 0x0000001e2b2b7220 */ /* 0x000fe20000400000 */
[----:B------:R-:W-:Y:S01]  /*0bc0*/  FSETP.GT.AND P2, PT, R4, RZ, PT ;  /* 0x000000ff0400720b */ /* 0x000fe20003f44000 */
[----:B------:R-:W-:Y:S01]  /*0bd0*/  @!P1 FMUL R19, R19, 0.20000000298023223877 ;  /* 0x3e4ccccd13139820 */ /* 0x000fe20000400000 */
[C---:B------:R-:W-:Y:S01]  /*0be0*/  FMUL R28, R44.reuse, R39 ;  /* 0x000000272c1c7220 */ /* 0x040fe20000400000 */
[C---:B------:R-:W-:Y:S01]  /*0bf0*/  FMUL R14, R44.reuse, R15 ;  /* 0x0000000f2c0e7220 */ /* 0x040fe20000400000 */
[----:B------:R-:W-:Y:S01]  /*0c00*/  FMUL R18, R44, R29 ;  /* 0x0000001d2c127220 */ /* 0x000fe20000400000 */
[----:B------:R-:W-:Y:S01]  /*0c10*/  FSETP.GT.AND P1, PT, R32, RZ, PT ;  /* 0x000000ff2000720b */ /* 0x000fe20003f24000 */
[----:B------:R-:W-:Y:S01]  /*0c20*/  FMUL R44, R44, R31 ;  /* 0x0000001f2c2c7220 */ /* 0x000fe20000400000 */
[----:B------:R-:W-:-:S03]  /*0c30*/  FFMA R30, R43, R34, R10 ;  /* 0x000000222b1e7223 */ /* 0x000fc6000000000a */
[-CC-:B------:R-:W-:Y:S01]  /*0c40*/  FFMA R15, R44, R35.reuse, R11.reuse ;  /* 0x000000232c0f7223 */ /* 0x180fe2000000000b */
[----:B------:R-:W-:Y:S01]  /*0c50*/  FFMA R29, R28, R35, R11 ;  /* 0x000000231c1d7223 */ /* 0x000fe2000000000b */
[----:B------:R-:W-:Y:S02]  /*0c60*/  FSETP.GT.AND P4, PT, R30, RZ, PT ;  /* 0x000000ff1e00720b */ /* 0x000fe40003f84000 */
[----:B------:R-:W-:Y:S01]  /*0c70*/  FSETP.GT.AND P5, PT, R12, RZ, PT ;  /* 0x000000ff0c00720b */ /* 0x000fe20003fa4000 */
[----:B------:R-:W-:Y:S01]  /*0c80*/  @P0 STG.E.128 desc[UR6][R40.64], R24 ;  /* 0x0000001828000986 */ /* 0x000fe2000c101d06 */
[----:B------:R-:W-:Y:S01]  /*0c90*/  FSETP.GT.AND P6, PT, R15, RZ, PT ;  /* 0x000000ff0f00720b */ /* 0x000fe20003fc4000 */
[----:B------:R-:W-:Y:S01]  /*0ca0*/  @!P2 FMUL R4, R4, 0.20000000298023223877 ;  /* 0x3e4ccccd0404a820 */ /* 0x000fe20000400000 */
[----:B------:R-:W-:Y:S01]  /*0cb0*/  FSETP.GT.AND P0, PT, R13, RZ, PT ;  /* 0x000000ff0d00720b */ /* 0x000fe20003f04000 */
[----:B------:R-:W-:Y:S01]  /*0cc0*/  @!P1 FMUL R32, R32, 0.20000000298023223877 ;  /* 0x3e4ccccd20209820 */ /* 0x000fe20000400000 */
[----:B------:R-:W-:-:S02]  /*0cd0*/  FSETP.GT.AND P2, PT, R29, RZ, PT ;  /* 0x000000ff1d00720b */ /* 0x000fc40003f44000 */
[----:B------:R-:W-:Y:S01]  /*0ce0*/  FSETP.GT.AND P1, PT, R8, RZ, PT ;  /* 0x000000ff0800720b */ /* 0x000fe20003f24000 */
[-CC-:B------:R-:W-:Y:S01]  /*0cf0*/  FFMA R36, R37, R34.reuse, R10.reuse ;  /* 0x0000002225247223 */ /* 0x180fe2000000000a */
[-CC-:B0-----:R-:W-:Y:S01]  /*0d00*/  FFMA R7, R18, R35.reuse, R11.reuse ;  /* 0x0000002312077223 */ /* 0x181fe2000000000b */
[----:B------:R-:W-:Y:S01]  /*0d10*/  FSETP.GT.AND P3, PT, R16, RZ, PT ;  /* 0x000000ff1000720b */ /* 0x000fe20003f64000 */
[----:B------:R-:W-:Y:S01]  /*0d20*/  @!P4 FMUL R30, R30, 0.20000000298023223877 ;  /* 0x3e4ccccd1e1ec820 */ /* 0x000fe20000400000 */
[----:B------:R-:W-:Y:S01]  /*0d30*/  FFMA R34, R33, R34, R10 ;  /* 0x0000002221227223 */ /* 0x000fe2000000000a */
[----:B------:R-:W-:Y:S01]  /*0d40*/  FSETP.GT.AND P4, PT, R17, RZ, PT ;  /* 0x000000ff1100720b */ /* 0x000fe20003f84000 */
[----:B------:R-:W-:Y:S01]  /*0d50*/  @!P5 FMUL R12, R12, 0.20000000298023223877 ;  /* 0x3e4ccccd0c0cd820 */ /* 0x000fe20000400000 */
[----:B------:R-:W-:Y:S01]  /*0d60*/  FFMA R35, R14, R35, R11 ;  /* 0x000000230e237223 */ /* 0x000fe2000000000b */
[----:B------:R-:W-:Y:S01]  /*0d70*/  @!P6 FMUL R15, R15, 0.20000000298023223877 ;  /* 0x3e4ccccd0f0fe820 */ /* 0x000fe20000400000 */
[----:B------:R-:W-:Y:S01]  /*0d80*/  FSETP.GT.AND P5, PT, R36, RZ, PT ;  /* 0x000000ff2400720b */ /* 0x000fe20003fa4000 */
[----:B------:R-:W-:Y:S01]  /*0d90*/  @!P0 FMUL R13, R13, 0.20000000298023223877 ;  /* 0x3e4ccccd0d0d8820 */ /* 0x000fe20000400000 */
[----:B------:R-:W-:Y:S01]  /*0da0*/  FSETP.GT.AND P6, PT, R7, RZ, PT ;  /* 0x000000ff0700720b */ /* 0x000fe20003fc4000 */
[----:B------:R-:W-:Y:S01]  /*0db0*/  @!P2 FMUL R29, R29, 0.20000000298023223877 ;  /* 0x3e4ccccd1d1da820 */ /* 0x000fe20000400000 */
[----:B------:R-:W-:Y:S01]  /*0dc0*/  FSETP.GT.AND P0, PT, R9, RZ, PT ;  /* 0x000000ff0900720b */ /* 0x000fe20003f04000 */
[----:B------:R-:W-:Y:S01]  /*0dd0*/  @!P1 FMUL R8, R8, 0.20000000298023223877 ;  /* 0x3e4ccccd08089820 */ /* 0x000fe20000400000 */
[----:B------:R-:W-:-:S02]  /*0de0*/  FSETP.GT.AND P2, PT, R34, RZ, PT ;  /* 0x000000ff2200720b */ /* 0x000fc40003f44000 */
[----:B------:R-:W-:Y:S01]  /*0df0*/  FSETP.GT.AND P1, PT, R35, RZ, PT ;  /* 0x000000ff2300720b */ /* 0x000fe20003f24000 */
[----:B------:R0:W-:Y:S01]  /*0e00*/  STS [R49], R4 ;  /* 0x0000000431007388 */ /* 0x0001e20000000800 */
[----:B------:R-:W-:-:S03]  /*0e10*/  @!P3 FMUL R16, R16, 0.20000000298023223877 ;  /* 0x3e4ccccd1010b820 */ /* 0x000fc60000400000 */
[----:B------:R-:W-:Y:S01]  /*0e20*/  STS [R48+0x100], R19 ;  /* 0x0001001330007388 */ /* 0x000fe20000000800 */
        /* <DEDUP_REMOVED lines=12> */
[----:B0-----:R-:W-:-:S03]  /*0ef0*/  SHF.L.U32 R4, R45, 0x2, RZ ;  /* 0x000000022d047819 */ /* 0x001fc600000006ff */
[----:B------:R-:W-:Y:S04]  /*0f00*/  STS [R49+0x80], R16 ;  /* 0x0000801031007388 */ /* 0x000fe80000000800 */
[----:B------:R-:W-:Y:S04]  /*0f10*/  STS [R48+0x180], R17 ;  /* 0x0001801130007388 */ /* 0x000fe80000000800 */
[----:B------:R-:W-:Y:S04]  /*0f20*/  STS [R47+0x280], R36 ;  /* 0x000280242f007388 */ /* 0x000fe80000000800 */
[----:B------:R0:W-:Y:S01]  /*0f30*/  STS [R46+0x380], R7 ;  /* 0x000380072e007388 */ /* 0x0001e20000000800 */
[----:B------:R-:W-:-:S03]  /*0f40*/  LOP3.LUT R4, R4, 0x3fc, RZ, 0xc0, !PT ;  /* 0x000003fc04047812 */ /* 0x000fc600078ec0ff */
[----:B------:R1:W-:Y:S04]  /*0f50*/  STS [R49+0xc0], R8 ;  /* 0x0000c00831007388 */ /* 0x0003e80000000800 */
[----:B------:R-:W-:Y:S04]  /*0f60*/  STS [R48+0x1c0], R9 ;  /* 0x0001c00930007388 */ /* 0x000fe80000000800 */
[----:B------:R-:W-:Y:S04]  /*0f70*/  STS [R47+0x2c0], R34 ;  /* 0x0002c0222f007388 */ /* 0x000fe80000000800 */
[----:B------:R-:W-:Y:S01]  /*0f80*/  STS [R46+0x3c0], R35 ;  /* 0x0003c0232e007388 */ /* 0x000fe20000000800 */
[----:B------:R-:W-:-:S02]  /*0f90*/  LOP3.LUT R6, R4, 0x400, RZ, 0xfc, !PT ;  /* 0x0000040004067812 */ /* 0x000fc400078efcff */
[----:B------:R-:W-:Y:S02]  /*0fa0*/  LOP3.LUT R10, R4, 0x800, RZ, 0xfc, !PT ;  /* 0x00000800040a7812 */ /* 0x000fe400078efcff */
[----:B------:R-:W-:Y:S02]  /*0fb0*/  SHF.R.U32.HI R6, RZ, 0x2, R6 ;  /* 0x00000002ff067819 */ /* 0x000fe40000011606 */
[----:B------:R-:W-:Y:S02]  /*0fc0*/  SHF.R.U32.HI R10, RZ, 0x2, R10 ;  /* 0x00000002ff0a7819 */ /* 0x000fe4000001160a */
[----:B------:R-:W-:Y:S02]  /*0fd0*/  LOP3.LUT R45, R45, 0xf0, RZ, 0xc0, !PT ;  /* 0x000000f02d2d7812 */ /* 0x000fe400078ec0ff */
[----:B------:R-:W-:Y:S02]  /*0fe0*/  LOP3.LUT R6, R6, 0x1f0, RZ, 0xc0, !PT ;  /* 0x000001f006067812 */ /* 0x000fe400078ec0ff */
[----:B------:R-:W-:-:S02]  /*0ff0*/  LOP3.LUT R10, R10, 0x2f0, RZ, 0xc0, !PT ;  /* 0x000002f00a0a7812 */ /* 0x000fc400078ec0ff */
[----:B------:R-:W-:Y:S02]  /*1000*/  IADD3 R45, R45, UR4, RZ ;  /* 0x000000042d2d7c10 */ /* 0x000fe4000fffe0ff */
[----:B------:R-:W-:Y:S02]  /*1010*/  IADD3 R11, R6, UR4, RZ ;  /* 0x00000004060b7c10 */ /* 0x000fe4000fffe0ff */
[----:B0-----:R-:W-:Y:S01]  /*1020*/  IADD3 R7, R10, UR4, RZ ;  /* 0x000000040a077c10 */ /* 0x001fe2000fffe0ff */
[C---:B------:R-:W-:Y:S01]  /*1030*/  IMAD R16, R4.reuse, 0x4, R45 ;  /* 0x0000000404107824 */ /* 0x040fe200078e022d */
[----:B------:R-:W-:Y:S01]  /*1040*/  BAR.SYNC.DEFER_BLOCKING 0x0 ;  /* 0x0000000000007b1d */ /* 0x000fe20000010000 */
[C---:B------:R-:W-:Y:S02]  /*1050*/  LEA R12, R4.reuse, R11, 0x2 ;  /* 0x0000000b040c7211 */ /* 0x040fe400078e10ff */
[----:B-1----:R-:W-:Y:S02]  /*1060*/  LEA R8, R4, R7, 0x2 ;  /* 0x0000000704087211 */ /* 0x002fe400078e10ff */
[----:B------:R-:W-:-:S03]  /*1070*/  SHF.R.S32.HI R21, RZ, 0x1f, R2 ;  /* 0x0000001fff157819 */ /* 0x000fc60000011402 */
[----:B------:R-:W0:Y:S01]  /*1080*/  LDC.64 R6, c[0x0][0x240] ;  /* 0x00009000ff067b82 */ /* 0x000e220000000a00 */
[----:B------:R-:W1:Y:S04]  /*1090*/  LDS.128 R16, [R16] ;  /* 0x0000000010107984 */ /* 0x000e680000000c00 */
[----:B------:R-:W2:Y:S04]  /*10a0*/  LDS.128 R12, [R12+0x1000] ;  /* 0x001000000c0c7984 */ /* 0x000ea80000000c00 */
[----:B------:R-:W3:Y:S01]  /*10b0*/  LDS.128 R8, [R8+0x2000] ;  /* 0x0020000008087984 */ /* 0x000ee20000000c00 */
[----:B------:R-:W-:-:S02]  /*10c0*/  LEA.HI R22, R21, R2, RZ, 0x4 ;  /* 0x0000000215167211 */ /* 0x000fc400078f20ff */
[----:B------:R-:W-:Y:S02]  /*10d0*/  SHF.L.U32 R21, R5, 0x8, RZ ;  /* 0x0000000805157819 */ /* 0x000fe400000006ff */
[----:B------:R-:W-:Y:S02]  /*10e0*/  LOP3.LUT R5, R0, 0x30, R3, 0xfe, !PT ;  /* 0x0000003000057812 */ /* 0x000fe400078efe03 */
[----:B------:R-:W-:Y:S02]  /*10f0*/  LOP3.LUT R23, R21, 0xfffff000, RZ, 0xc0, !PT ;  /* 0xfffff00015177812 */ /* 0x000fe400078ec0ff */
[----:B------:R-:W-:Y:S02]  /*1100*/  LOP3.LUT R20, R0, 0x20, R3, 0xfe, !PT ;  /* 0x0000002000147812 */ /* 0x000fe400078efe03 */
[----:B------:R-:W-:Y:S02]  /*1110*/  LOP3.LUT R24, R22, 0xfffffff0, RZ, 0xc0, !PT ;  /* 0xfffffff016187812 */ /* 0x000fe400078ec0ff */
[----:B------:R-:W-:-:S02]  /*1120*/  LOP3.LUT R21, R0, 0x10, R3, 0xfe, !PT ;  /* 0x0000001000157812 */ /* 0x000fc400078efe03 */
[----:B------:R-:W-:Y:S02]  /*1130*/  ISETP.GE.AND P0, PT, R2, 0x40, PT ;  /* 0x000000400200780c */ /* 0x000fe40003f06270 */
[----:B------:R-:W-:Y:S02]  /*1140*/  LOP3.LUT R0, R0, R3, RZ, 0xfc, !PT ;  /* 0x0000000300007212 */ /* 0x000fe400078efcff */
[----:B------:R-:W-:Y:S02]  /*1150*/  LOP3.LUT R22, R4, 0xc00, RZ, 0xfc, !PT ;  /* 0x00000c0004167812 */ /* 0x000fe400078efcff */
[----:B------:R-:W-:Y:S02]  /*1160*/  IADD3 R24, R23, R2, -R24 ;  /* 0x0000000217187210 */ /* 0x000fe40007ffe818 */
[----:B------:R-:W-:Y:S02]  /*1170*/  ISETP.LT.AND P3, PT, R0, 0x100, !P0 ;  /* 0x000001000000780c */ /* 0x000fe40004761270 */
[----:B------:R-:W-:-:S02]  /*1180*/  SHF.R.U32.HI R22, RZ, 0x2, R22 ;  /* 0x00000002ff167819 */ /* 0x000fc40000011616 */
[----:B------:R-:W-:Y:S02]  /*1190*/  ISETP.LT.AND P2, PT, R21, 0x100, !P0 ;  /* 0x000001001500780c */ /* 0x000fe40004741270 */
[----:B------:R-:W-:Y:S02]  /*11a0*/  ISETP.LT.AND P1, PT, R20, 0x100, !P0 ;  /* 0x000001001400780c */ /* 0x000fe40004721270 */
[-C--:B------:R-:W-:Y:S02]  /*11b0*/  LEA R3, R0, R24.reuse, 0x4 ;  /* 0x0000001800037211 */ /* 0x080fe400078e20ff */
[----:B------:R-:W-:Y:S01]  /*11c0*/  ISETP.LT.AND P0, PT, R5, 0x100, !P0 ;  /* 0x000001000500780c */ /* 0x000fe20004701270 */
[----:B------:R-:W-:Y:S01]  /*11d0*/  IMAD R21, R21, 0x10, R24 ;  /* 0x0000001015157824 */ /* 0x000fe200078e0218 */
[----:B------:R-:W-:Y:S02]  /*11e0*/  LOP3.LUT R22, R22, 0x3f0, RZ, 0xc0, !PT ;  /* 0x000003f016167812 */ /* 0x000fe400078ec0ff */
[----:B------:R-:W-:Y:S01]  /*11f0*/  LEA R23, R20, R24, 0x4 ;  /* 0x0000001814177211 */ /* 0x000fe200078e20ff */
[----:B0-----:R-:W-:Y:S01]  /*1200*/  IMAD.WIDE R2, R3, 0x4, R6 ;  /* 0x0000000403027825 */ /* 0x001fe200078e0206 */
[----:B------:R-:W-:-:S03]  /*1210*/  IADD3 R25, R22, UR4, RZ ;  /* 0x0000000416197c10 */ /* 0x000fc6000fffe0ff */
[--C-:B------:R-:W-:Y:S01]  /*1220*/  IMAD.WIDE R20, R21, 0x4, R6.reuse ;  /* 0x0000000415147825 */ /* 0x100fe200078e0206 */
[----:B-1----:R0:W-:Y:S03]  /*1230*/  @P3 STG.E.128 desc[UR6][R2.64], R16 ;  /* 0x0000001002003986 */ /* 0x0021e6000c101d06 */
[----:B------:R-:W-:Y:S01]  /*1240*/  IMAD.WIDE R22, R23, 0x4, R6 ;  /* 0x0000000417167825 */ /* 0x000fe200078e0206 */
[----:B--2---:R0:W-:Y:S01]  /*1250*/  @P2 STG.E.128 desc[UR6][R20.64], R12 ;  /* 0x0000000c14002986 */ /* 0x0041e2000c101d06 */
[----:B------:R-:W-:-:S03]  /*1260*/  LEA R25, R4, R25, 0x2 ;  /* 0x0000001904197211 */ /* 0x000fc600078e10ff */
[----:B---3--:R0:W-:Y:S02]  /*1270*/  @P1 STG.E.128 desc[UR6][R22.64], R8 ;  /* 0x0000000816001986 */ /* 0x0081e4000c101d06 */
[----:B0-----:R-:W-:Y:S05]  /*1280*/  @!P0 EXIT ;  /* 0x000000000000894d */ /* 0x001fea0003800000 */
[----:B0-----:R-:W0:Y:S01]  /*1290*/  LDS.128 R8, [R25+0x3000] ;  /* 0x0030000019087984 */ /* 0x001e220000000c00 */
[----:B------:R-:W-:-:S05]  /*12a0*/  LEA R5, R5, R24, 0x4 ;  /* 0x0000001805057211 */ /* 0x000fca00078e20ff */
[----:B------:R-:W-:-:S05]  /*12b0*/  IMAD.WIDE R6, R5, 0x4, R6 ;  /* 0x0000000405067825 */ /* 0x000fca00078e0206 */
[----:B0-----:R-:W-:Y:S01]  /*12c0*/  STG.E.128 desc[UR6][R6.64], R8 ;  /* 0x0000000806007986 */ /* 0x001fe2000c101d06 */
[----:B------:R-:W-:Y:S05]  /*12d0*/  EXIT ;  /* 0x000000000000794d */ /* 0x000fea0003800000 */
.L_x_0:
[----:B------:R-:W-:-:S00]  /*12e0*/  BRA `(.L_x_0) ;  /* 0xfffffffc00fc7947 */ /* 0x000fc0000383ffff */
[----:B------:R-:W-:-:S00]  /*12f0*/  NOP ;  /* 0x0000000000007918 */ /* 0x000fc00000000000 */
        /* <DEDUP_REMOVED lines=8> */
.L_x_1:


//--------------------- .nv.global.init           --------------------------
	.section	.nv.global.init,"aw",@progbits
.nv.global.init:
	.type		_$_str,@object
	.size		_$_str,(_$_str_$_2 - _$_str)
_$_str:
        /*0000*/ 	.byte	0x5f, 0x5f, 0x43, 0x55, 0x44, 0x41, 0x5f, 0x46, 0x54, 0x5a, 0x00
	.type		_$_str_$_2,@object
	.size		_$_str_$_2,(.L_1 - _$_str_$_2)
_$_str_$_2:
        /*000b*/ 	.byte	0x5f, 0x5f, 0x43, 0x55, 0x44, 0x41, 0x5f, 0x50, 0x52, 0x45, 0x43, 0x5f, 0x53, 0x51, 0x52, 0x54
        /*001b*/ 	.byte	0x00
.L_1:


//--------------------- .nv.shared.triton_poi_fused__native_batch_norm_legit_no_training_convolution_leaky_relu_1 --------------------------
	.section	.nv.shared.triton_poi_fused__native_batch_norm_legit_no_training_convolution_leaky_relu_1,"aw",@nobits
	.sectionflags	@""
	.align	16
	.zero		1024


//--------------------- .nv.constant0.triton_poi_fused__native_batch_norm_legit_no_training_convolution_leaky_relu_1 --------------------------
	.section	.nv.constant0.triton_poi_fused__native_batch_norm_legit_no_training_convolution_leaky_relu_1,"a",@progbits
	.sectionflags	@""
	.align	4
.nv.constant0.triton_poi_fused__native_batch_norm_legit_no_training_convolution_leaky_relu_1:
	.zero		592
